	.headerflags	@"EF_CUDA_TEXMODE_UNIFIED EF_CUDA_64BIT_ADDRESS EF_CUDA_ACCELERATORS EF_CUDA_SM90 EF_CUDA_VIRTUAL_SM(EF_CUDA_SM90)"
	.elftype	@"ET_EXEC"


//--------------------- .nv.info                  --------------------------
	.section	.nv.info,"",@"SHT_CUDA_INFO"
	.align	4


	//----- nvinfo : EIATTR_REGCOUNT
	.align		4
        /*0000*/ 	.byte	0x04, 0x2f
        /*0002*/ 	.short	(.L_3 - .L_2)
	.align		4
.L_2:
        /*0004*/ 	.word	index@(triton_poi_fused__native_batch_norm_legit_no_training_add_convolution_1)
        /*0008*/ 	.word	0x00000020


	//----- nvinfo : EIATTR_MIN_STACK_SIZE
	.align		4
.L_3:
        /*000c*/ 	.byte	0x04, 0x12
        /*000e*/ 	.short	(.L_5 - .L_4)
	.align		4
.L_4:
        /*0010*/ 	.word	index@(triton_poi_fused__native_batch_norm_legit_no_training_add_convolution_1)
        /*0014*/ 	.word	0x00000000


	//----- nvinfo : EIATTR_FRAME_SIZE
	.align		4
.L_5:
        /*0018*/ 	.byte	0x04, 0x11
        /*001a*/ 	.short	(.L_7 - .L_6)
	.align		4
.L_6:
        /*001c*/ 	.word	index@(triton_poi_fused__native_batch_norm_legit_no_training_add_convolution_1)
        /*0020*/ 	.word	0x00000000


	//----- nvinfo : EIATTR_MIN_STACK_SIZE
	.align		4
.L_7:
        /*0024*/ 	.byte	0x04, 0x12
        /*0026*/ 	.short	(.L_9 - .L_8)
	.align		4
.L_8:
        /*0028*/ 	.word	index@(triton_poi_fused__native_batch_norm_legit_no_training_add_convolution_1)
        /*002c*/ 	.word	0x00000000
.L_9:


//--------------------- .nv.info.triton_poi_fused__native_batch_norm_legit_no_training_add_convolution_1 --------------------------
	.section	.nv.info.triton_poi_fused__native_batch_norm_legit_no_training_add_convolution_1,"",@"SHT_CUDA_INFO"
	.sectionflags	@""
	.align	4


	//----- nvinfo : EIATTR_CUDA_API_VERSION
	.align		4
        /*0000*/ 	.byte	0x04, 0x37
        /*0002*/ 	.short	(.L_11 - .L_10)
.L_10:
        /*0004*/ 	.word	0x0000007c


	//----- nvinfo : EIATTR_KPARAM_INFO
	.align		4
.L_11:
        /*0008*/ 	.byte	0x04, 0x17
        /*000a*/ 	.short	(.L_13 - .L_12)
.L_12:
        /*000c*/ 	.word	0x00000000
        /*0010*/ 	.short	0x000d
        /*0012*/ 	.short	0x0068
        /*0014*/ 	.byte	0x00, 0xf0, 0x11, 0x00


	//----- nvinfo : EIATTR_KPARAM_INFO
	.align		4
.L_13:
        /*0018*/ 	.byte	0x04, 0x17
        /*001a*/ 	.short	(.L_15 - .L_14)
.L_14:
        /*001c*/ 	.word	0x00000000
        /*0020*/ 	.short	0x000c
        /*0022*/ 	.short	0x0060
        /*0024*/ 	.byte	0x00, 0xf4, 0x21, 0x00


	//----- nvinfo : EIATTR_KPARAM_INFO
	.align		4
.L_15:
        /*0028*/ 	.byte	0x04, 0x17
        /*002a*/ 	.short	(.L_17 - .L_16)
.L_16:
        /*002c*/ 	.word	0x00000000
        /*0030*/ 	.short	0x000b
        /*0032*/ 	.short	0x0058
        /*0034*/ 	.byte	0x00, 0xf4, 0x21, 0x00


	//----- nvinfo : EIATTR_KPARAM_INFO
	.align		4
.L_17:
        /*0038*/ 	.byte	0x04, 0x17
        /*003a*/ 	.short	(.L_19 - .L_18)
.L_18:
        /*003c*/ 	.word	0x00000000
        /*0040*/ 	.short	0x000a
        /*0042*/ 	.short	0x0050
        /*0044*/ 	.byte	0x00, 0xf4, 0x21, 0x00


	//----- nvinfo : EIATTR_KPARAM_INFO
	.align		4
.L_19:
        /*0048*/ 	.byte	0x04, 0x17
        /*004a*/ 	.short	(.L_21 - .L_20)
.L_20:
        /*004c*/ 	.word	0x00000000
        /*0050*/ 	.short	0x0009
        /*0052*/ 	.short	0x0048
        /*0054*/ 	.byte	0x00, 0xf4, 0x21, 0x00


	//----- nvinfo : EIATTR_KPARAM_INFO
	.align		4
.L_21:
        /*0058*/ 	.byte	0x04, 0x17
        /*005a*/ 	.short	(.L_23 - .L_22)
.L_22:
        /*005c*/ 	.word	0x00000000
        /*0060*/ 	.short	0x0008
        /*0062*/ 	.short	0x0040
        /*0064*/ 	.byte	0x00, 0xf4, 0x21, 0x00


	//----- nvinfo : EIATTR_KPARAM_INFO
	.align		4
.L_23:
        /*0068*/ 	.byte	0x04, 0x17
        /*006a*/ 	.short	(.L_25 - .L_24)
.L_24:
        /*006c*/ 	.word	0x00000000
        /*0070*/ 	.short	0x0007
        /*0072*/ 	.short	0x0038
        /*0074*/ 	.byte	0x00, 0xf4, 0x21, 0x00


	//----- nvinfo : EIATTR_KPARAM_INFO
	.align		4
.L_25:
        /*0078*/ 	.byte	0x04, 0x17
        /*007a*/ 	.short	(.L_27 - .L_26)
.L_26:
        /*007c*/ 	.word	0x00000000
        /*0080*/ 	.short	0x0006
        /*0082*/ 	.short	0x0030
        /*0084*/ 	.byte	0x00, 0xf4, 0x21, 0x00


	//----- nvinfo : EIATTR_KPARAM_INFO
	.align		4
.L_27:
        /*0088*/ 	.byte	0x04, 0x17
        /*008a*/ 	.short	(.L_29 - .L_28)
.L_28:
        /*008c*/ 	.word	0x00000000
        /*0090*/ 	.short	0x0005
        /*0092*/ 	.short	0x0028
        /*0094*/ 	.byte	0x00, 0xf4, 0x21, 0x00


	//----- nvinfo : EIATTR_KPARAM_INFO
	.align		4
.L_29:
        /*0098*/ 	.byte	0x04, 0x17
        /*009a*/ 	.short	(.L_31 - .L_30)
.L_30:
        /*009c*/ 	.word	0x00000000
        /*00a0*/ 	.short	0x0004
        /*00a2*/ 	.short	0x0020
        /*00a4*/ 	.byte	0x00, 0xf4, 0x21, 0x00


	//----- nvinfo : EIATTR_KPARAM_INFO
	.align		4
.L_31:
        /*00a8*/ 	.byte	0x04, 0x17
        /*00aa*/ 	.short	(.L_33 - .L_32)
.L_32:
        /*00ac*/ 	.word	0x00000000
        /*00b0*/ 	.short	0x0003
        /*00b2*/ 	.short	0x0018
        /*00b4*/ 	.byte	0x00, 0xf4, 0x21, 0x00


	//----- nvinfo : EIATTR_KPARAM_INFO
	.align		4
.L_33:
        /*00b8*/ 	.byte	0x04, 0x17
        /*00ba*/ 	.short	(.L_35 - .L_34)
.L_34:
        /*00bc*/ 	.word	0x00000000
        /*00c0*/ 	.short	0x0002
        /*00c2*/ 	.short	0x0010
        /*00c4*/ 	.byte	0x00, 0xf4, 0x21, 0x00


	//----- nvinfo : EIATTR_KPARAM_INFO
	.align		4
.L_35:
        /*00c8*/ 	.byte	0x04, 0x17
        /*00ca*/ 	.short	(.L_37 - .L_36)
.L_36:
        /*00cc*/ 	.word	0x00000000
        /*00d0*/ 	.short	0x0001
        /*00d2*/ 	.short	0x0008
        /*00d4*/ 	.byte	0x00, 0xf4, 0x21, 0x00


	//----- nvinfo : EIATTR_KPARAM_INFO
	.align		4
.L_37:
        /*00d8*/ 	.byte	0x04, 0x17
        /*00da*/ 	.short	(.L_39 - .L_38)
.L_38:
        /*00dc*/ 	.word	0x00000000
        /*00e0*/ 	.short	0x0000
        /*00e2*/ 	.short	0x0000
        /*00e4*/ 	.byte	0x00, 0xf4, 0x21, 0x00


	//----- nvinfo : EIATTR_SPARSE_MMA_MASK
	.align		4
.L_39:
        /*00e8*/ 	.byte	0x03, 0x50
        /*00ea*/ 	.short	0x0000


	//----- nvinfo : EIATTR_MAXREG_COUNT
	.align		4
        /*00ec*/ 	.byte	0x03, 0x1b
        /*00ee*/ 	.short	0x00ff


	//----- nvinfo : EIATTR_EXIT_INSTR_OFFSETS
	.align		4
        /*00f0*/ 	.byte	0x04, 0x1c
        /*00f2*/ 	.short	(.L_41 - .L_40)


	//   ....[0]....
.L_40:
        /*00f4*/ 	.word	0x000005b0


	//   ....[1]....
        /*00f8*/ 	.word	0x000005d0


	//----- nvinfo : EIATTR_REQNTID
	.align		4
.L_41:
        /*00fc*/ 	.byte	0x04, 0x10
        /*00fe*/ 	.short	(.L_43 - .L_42)
.L_42:
        /*0100*/ 	.word	0x00000080
        /*0104*/ 	.word	0x00000001
        /*0108*/ 	.word	0x00000001


	//----- nvinfo : EIATTR_CBANK_PARAM_SIZE
	.align		4
.L_43:
        /*010c*/ 	.byte	0x03, 0x19
        /*010e*/ 	.short	0x006c


	//----- nvinfo : EIATTR_PARAM_CBANK
	.align		4
        /*0110*/ 	.byte	0x04, 0x0a
        /*0112*/ 	.short	(.L_45 - .L_44)
	.align		4
.L_44:
        /*0114*/ 	.word	index@(.nv.constant0.triton_poi_fused__native_batch_norm_legit_no_training_add_convolution_1)
        /*0118*/ 	.short	0x0210
        /*011a*/ 	.short	0x006c


	//----- nvinfo : EIATTR_SW_WAR
	.align		4
.L_45:
        /*011c*/ 	.byte	0x04, 0x36
        /*011e*/ 	.short	(.L_47 - .L_46)
.L_46:
        /*0120*/ 	.word	0x00000008
.L_47:


//--------------------- .nv.callgraph             --------------------------
	.section	.nv.callgraph,"",@"SHT_CUDA_CALLGRAPH"
	.align	4
	.sectionentsize	8
	.align		4
        /*0000*/ 	.word	0x00000000
	.align		4
        /*0004*/ 	.word	0xffffffff
	.align		4
        /*0008*/ 	.word	0x00000000
	.align		4
        /*000c*/ 	.word	0xfffffffe
	.align		4
        /*0010*/ 	.word	0x00000000
	.align		4
        /*0014*/ 	.word	0xfffffffd
	.align		4
        /*0018*/ 	.word	0x00000000
	.align		4
        /*001c*/ 	.word	0xfffffffc


//--------------------- .nv.constant4             --------------------------
	.section	.nv.constant4,"a",@progbits
	.align	8
	.align		8
.nv.constant4:
        /*0000*/ 	.dword	_$_str
	.align		8
        /*0008*/ 	.dword	_$_str_$_2


//--------------------- .text.triton_poi_fused__native_batch_norm_legit_no_training_add_convolution_1 --------------------------
	.section	.text.triton_poi_fused__native_batch_norm_legit_no_training_add_convolution_1,"ax",@progbits
	.align	128
        .global         triton_poi_fused__native_batch_norm_legit_no_training_add_convolution_1
        .type           triton_poi_fused__native_batch_norm_legit_no_training_add_convolution_1,@function
        .size           triton_poi_fused__native_batch_norm_legit_no_training_add_convolution_1,(.L_x_1 - triton_poi_fused__native_batch_norm_legit_no_training_add_convolution_1)
        .other          triton_poi_fused__native_batch_norm_legit_no_training_add_convolution_1,@"STO_CUDA_ENTRY STV_DEFAULT"
triton_poi_fused__native_batch_norm_legit_no_training_add_convolution_1:
.text.triton_poi_fused__native_batch_norm_legit_no_training_add_convolution_1:
[----:B------:R-:W0:Y:S01]  /*0000*/  LDC R1, c[0x0][0x28] ;  /* 0x00000a00ff017b82 */ /* 0x000e220000000800 */
[----:B------:R-:W1:Y:S07]  /*0010*/  S2R R4, SR_TID.X ;  /* 0x0000000000047919 */ /* 0x000e6e0000002100 */
[----:B------:R-:W2:Y:S01]  /*0020*/  LDC.64 R12, c[0x0][0x238] ;  /* 0x00008e00ff0c7b82 */ /* 0x000ea20000000a00 */
[----:B------:R-:W-:Y:S02]  /*0030*/  CS2R R6, SRZ ;  /* 0x0000000000067805 */ /* 0x000fe4000001ff00 */
[----:B------:R-:W-:Y:S01]  /*0040*/  CS2R R22, SRZ ;  /* 0x0000000000167805 */ /* 0x000fe2000001ff00 */
[----:B------:R-:W3:Y:S01]  /*0050*/  S2R R3, SR_CTAID.X ;  /* 0x0000000000037919 */ /* 0x000ee20000002500 */
[----:B------:R-:W-:-:S03]  /*0060*/  ULDC.64 UR4, c[0x0][0x208] ;  /* 0x0000820000047ab9 */ /* 0x000fc60000000a00 */
[----:B------:R-:W4:Y:S08]  /*0070*/  LDC.64 R16, c[0x0][0x258] ;  /* 0x00009600ff107b82 */ /* 0x000f300000000a00 */
[----:B------:R-:W5:Y:S08]  /*0080*/  LDC.64 R28, c[0x0][0x228] ;  /* 0x00008a00ff1c7b82 */ /* 0x000f700000000a00 */
[----:B------:R-:W5:Y:S01]  /*0090*/  LDC.64 R8, c[0x0][0x210] ;  /* 0x00008400ff087b82 */ /* 0x000f620000000a00 */
[----:B-1----:R-:W-:-:S07]  /*00a0*/  LOP3.LUT R4, R4, 0x7f, RZ, 0xc0, !PT ;  /* 0x0000007f04047812 */ /* 0x002fce00078ec0ff */
[----:B------:R-:W1:Y:S01]  /*00b0*/  LDC.64 R10, c[0x0][0x218] ;  /* 0x00008600ff0a7b82 */ /* 0x000e620000000a00 */
[----:B---3--:R-:W-:Y:S02]  /*00c0*/  SHF.R.S32.HI R0, RZ, 0x18, R3 ;  /* 0x00000018ff007819 */ /* 0x008fe40000011403 */
[----:B------:R-:W-:Y:S02]  /*00d0*/  LEA R4, R3, R4, 0x7 ;  /* 0x0000000403047211 */ /* 0x000fe400078e38ff */
[----:B------:R-:W-:-:S03]  /*00e0*/  SGXT R3, R0, 0x1 ;  /* 0x000000010003781a */ /* 0x000fc60000000200 */
[----:B------:R-:W3:Y:S01]  /*00f0*/  LDC.64 R26, c[0x0][0x230] ;  /* 0x00008c00ff1a7b82 */ /* 0x000ee20000000a00 */
[----:B------:R-:W-:Y:S02]  /*0100*/  ISETP.GE.AND P4, PT, R4, 0x100, PT ;  /* 0x000001000400780c */ /* 0x000fe40003f86270 */
[----:B------:R-:W-:-:S04]  /*0110*/  LEA.HI R3, R3, R4, RZ, 0x4 ;  /* 0x0000000403037211 */ /* 0x000fc800078f20ff */
[----:B------:R-:W-:Y:S01]  /*0120*/  SHF.R.S32.HI R3, RZ, 0x4, R3 ;  /* 0x00000004ff037819 */ /* 0x000fe20000011403 */
[----:B------:R-:W1:Y:S03]  /*0130*/  LDC.64 R20, c[0x0][0x250] ;  /* 0x00009400ff147b82 */ /* 0x000e660000000a00 */
[----:B------:R-:W-:-:S04]  /*0140*/  LEA.HI R0, R3, R3, RZ, 0x2 ;  /* 0x0000000303007211 */ /* 0x000fc800078f10ff */
[----:B------:R-:W-:Y:S01]  /*0150*/  LOP3.LUT R0, R0, 0xfffffffc, RZ, 0xc0, !PT ;  /* 0xfffffffc00007812 */ /* 0x000fe200078ec0ff */
[----:B------:R-:W1:Y:S03]  /*0160*/  LDC.64 R14, c[0x0][0x248] ;  /* 0x00009200ff0e7b82 */ /* 0x000e660000000a00 */
[----:B------:R-:W-:-:S05]  /*0170*/  IADD3 R25, R3, -R0, RZ ;  /* 0x8000000003197210 */ /* 0x000fca0007ffe0ff */
[C---:B--2---:R-:W-:Y:S01]  /*0180*/  IMAD.WIDE R12, R25.reuse, 0x4, R12 ;  /* 0x00000004190c7825 */ /* 0x044fe200078e020c */
[----:B------:R-:W2:Y:S03]  /*0190*/  LDC.64 R2, c[0x0][0x220] ;  /* 0x00008800ff027b82 */ /* 0x000ea60000000a00 */
[----:B----4-:R-:W-:Y:S01]  /*01a0*/  IMAD.WIDE R16, R25, 0x4, R16 ;  /* 0x0000000419107825 */ /* 0x010fe200078e0210 */
[----:B------:R4:W3:Y:S04]  /*01b0*/  @!P4 LDG.E.EL R6, desc[UR4][R12.64] ;  /* 0x000000040c06c981 */ /* 0x0008e8000c2e1900 */
[----:B------:R1:W3:Y:S01]  /*01c0*/  @!P4 LDG.E.EL R23, desc[UR4][R16.64] ;  /* 0x000000041017c981 */ /* 0x0002e2000c2e1900 */
[----:B------:R-:W3:Y:S01]  /*01d0*/  LDC.64 R18, c[0x0][0x268] ;  /* 0x00009a00ff127b82 */ /* 0x000ee20000000a00 */
[----:B------:R-:W-:-:S07]  /*01e0*/  HFMA2.MMA R5, -RZ, RZ, 0, 0 ;  /* 0x00000000ff057435 */ /* 0x000fce00000001ff */
[----:B----4-:R-:W4:Y:S01]  /*01f0*/  LDC.64 R12, c[0x0][0x240] ;  /* 0x00009000ff0c7b82 */ /* 0x010f220000000a00 */
[----:B------:R-:W-:Y:S01]  /*0200*/  MOV R0, RZ ;  /* 0x000000ff00007202 */ /* 0x000fe20000000f00 */
[----:B--2---:R-:W-:-:S06]  /*0210*/  IMAD.WIDE R2, R25, 0x4, R2 ;  /* 0x0000000419027825 */ /* 0x004fcc00078e0202 */
[----:B01----:R-:W0:Y:S01]  /*0220*/  LDC.64 R16, c[0x0][0x260] ;  /* 0x00009800ff107b82 */ /* 0x003e220000000a00 */
[----:B------:R1:W2:Y:S01]  /*0230*/  @!P4 LDG.E.EL R5, desc[UR4][R2.64] ;  /* 0x000000040205c981 */ /* 0x0002a2000c2e1900 */
[----:B-----5:R-:W-:-:S04]  /*0240*/  IMAD.WIDE R28, R25, 0x4, R28 ;  /* 0x00000004191c7825 */ /* 0x020fc800078e021c */
[C---:B------:R-:W-:Y:S01]  /*0250*/  IMAD.WIDE R8, R4.reuse, 0x4, R8 ;  /* 0x0000000404087825 */ /* 0x040fe200078e0208 */
[----:B------:R-:W5:Y:S03]  /*0260*/  @!P4 LDG.E.EL R7, desc[UR4][R28.64] ;  /* 0x000000041c07c981 */ /* 0x000f66000c2e1900 */
[----:B------:R-:W-:Y:S01]  /*0270*/  IMAD.WIDE R10, R4, 0x4, R10 ;  /* 0x00000004040a7825 */ /* 0x000fe200078e020a */
[----:B-1----:R-:W-:-:S03]  /*0280*/  CS2R R2, SRZ ;  /* 0x0000000000027805 */ /* 0x002fc6000001ff00 */
[C---:B---3--:R-:W-:Y:S01]  /*0290*/  IMAD.WIDE R26, R25.reuse, 0x4, R26 ;  /* 0x00000004191a7825 */ /* 0x048fe200078e021a */
[----:B------:R-:W5:Y:S03]  /*02a0*/  @!P4 LDG.E R0, desc[UR4][R10.64] ;  /* 0x000000040a00c981 */ /* 0x000f66000c1e1900 */
[C---:B------:R-:W-:Y:S01]  /*02b0*/  IMAD.WIDE R20, R25.reuse, 0x4, R20 ;  /* 0x0000000419147825 */ /* 0x040fe200078e0214 */
[----:B------:R-:W2:Y:S03]  /*02c0*/  @!P4 LDG.E R2, desc[UR4][R8.64] ;  /* 0x000000040802c981 */ /* 0x000ea6000c1e1900 */
[C---:B----4-:R-:W-:Y:S01]  /*02d0*/  IMAD.WIDE R12, R25.reuse, 0x4, R12 ;  /* 0x00000004190c7825 */ /* 0x050fe200078e020c */
[----:B------:R1:W3:Y:S03]  /*02e0*/  @!P4 LDG.E.EL R22, desc[UR4][R26.64] ;  /* 0x000000041a16c981 */ /* 0x0002e6000c2e1900 */
[C---:B------:R-:W-:Y:S01]  /*02f0*/  IMAD.WIDE R14, R25.reuse, 0x4, R14 ;  /* 0x00000004190e7825 */ /* 0x040fe200078e020e */
[----:B------:R-:W4:Y:S03]  /*0300*/  @!P4 LDG.E.EL R3, desc[UR4][R20.64] ;  /* 0x000000041403c981 */ /* 0x000f26000c2e1900 */
[----:B0-----:R-:W-:Y:S01]  /*0310*/  IMAD.WIDE R16, R25, 0x4, R16 ;  /* 0x0000000419107825 */ /* 0x001fe200078e0210 */
[----:B-1----:R-:W-:-:S03]  /*0320*/  CS2R R26, SRZ ;  /* 0x00000000001a7805 */ /* 0x002fc6000001ff00 */
[----:B------:R-:W-:Y:S01]  /*0330*/  IMAD.WIDE R18, R25, 0x4, R18 ;  /* 0x0000000419127825 */ /* 0x000fe200078e0212 */
[----:B------:R-:W-:Y:S02]  /*0340*/  CS2R R24, SRZ ;  /* 0x0000000000187805 */ /* 0x000fe4000001ff00 */
[----:B------:R0:W4:Y:S04]  /*0350*/  @!P4 LDG.E.EL R26, desc[UR4][R12.64] ;  /* 0x000000040c1ac981 */ /* 0x000128000c2e1900 */
[----:B------:R1:W4:Y:S04]  /*0360*/  @!P4 LDG.E.EL R25, desc[UR4][R14.64] ;  /* 0x000000040e19c981 */ /* 0x000328000c2e1900 */
[----:B------:R2:W4:Y:S01]  /*0370*/  @!P4 LDG.E.EL R27, desc[UR4][R16.64] ;  /* 0x00000004101bc981 */ /* 0x000522000c2e1900 */
[----:B0-----:R-:W0:Y:S03]  /*0380*/  LDC.64 R12, c[0x0][0x270] ;  /* 0x00009c00ff0c7b82 */ /* 0x001e260000000a00 */
[----:B------:R-:W4:Y:S01]  /*0390*/  @!P4 LDG.E.EL R24, desc[UR4][R18.64] ;  /* 0x000000041218c981 */ /* 0x000f22000c2e1900 */
[----:B0-----:R-:W-:-:S04]  /*03a0*/  IMAD.WIDE R12, R4, 0x4, R12 ;  /* 0x00000004040c7825 */ /* 0x001fc800078e020c */
[----:B------:R-:W-:Y:S01]  /*03b0*/  FADD R6, R6, 9.9999997473787516356e-06 ;  /* 0x3727c5ac06067421 */ /* 0x000fe20000000000 */
[----:B------:R-:W-:-:S03]  /*03c0*/  FADD R23, R23, 9.9999997473787516356e-06 ;  /* 0x3727c5ac17177421 */ /* 0x000fc60000000000 */
[----:B------:R-:W0:Y:S08]  /*03d0*/  MUFU.SQRT R20, R6 ;  /* 0x0000000600147308 */ /* 0x000e300000002000 */
[----:B------:R-:W1:Y:S01]  /*03e0*/  MUFU.SQRT R21, R23 ;  /* 0x0000001700157308 */ /* 0x000e620000002000 */
[C---:B0-----:R-:W-:Y:S02]  /*03f0*/  FSETP.GT.AND P0, PT, R20.reuse, 8.50705917302346158658e+37, PT ;  /* 0x7e8000001400780b */ /* 0x041fe40003f04000 */
[----:B------:R-:W-:-:S02]  /*0400*/  FSETP.GEU.AND P2, PT, R20, 1.175494350822287508e-38, PT ;  /* 0x008000001400780b */ /* 0x000fc40003f4e000 */
[C---:B-1----:R-:W-:Y:S02]  /*0410*/  FSETP.GT.AND P1, PT, R21.reuse, 8.50705917302346158658e+37, PT ;  /* 0x7e8000001500780b */ /* 0x042fe40003f24000 */
[----:B------:R-:W-:-:S07]  /*0420*/  FSETP.GEU.AND P3, PT, R21, 1.175494350822287508e-38, PT ;  /* 0x008000001500780b */ /* 0x000fce0003f6e000 */
[----:B------:R-:W-:Y:S01]  /*0430*/  @P0 FMUL R20, R20, 0.25 ;  /* 0x3e80000014140820 */ /* 0x000fe20000400000 */
[----:B------:R-:W-:-:S03]  /*0440*/  HFMA2.MMA R6, -RZ, RZ, 1.625, 0 ;  /* 0x3e800000ff067435 */ /* 0x000fc600000001ff */
[----:B------:R-:W-:Y:S01]  /*0450*/  @!P2 FMUL R20, R20, 16777216 ;  /* 0x4b8000001414a820 */ /* 0x000fe20000400000 */
[----:B------:R-:W-:-:S04]  /*0460*/  @P1 FMUL R21, R21, 0.25 ;  /* 0x3e80000015151820 */ /* 0x000fc80000400000 */
[----:B------:R-:W-:Y:S01]  /*0470*/  @!P3 FMUL R21, R21, 16777216 ;  /* 0x4b8000001515b820 */ /* 0x000fe20000400000 */
[----:B------:R-:W0:Y:S01]  /*0480*/  MUFU.RCP R20, R20 ;  /* 0x0000001400147308 */ /* 0x000e220000001000 */
[----:B------:R-:W-:-:S07]  /*0490*/  FSEL R15, R6, 1, P0 ;  /* 0x3f800000060f7808 */ /* 0x000fce0000000000 */
[----:B------:R-:W1:Y:S01]  /*04a0*/  MUFU.RCP R21, R21 ;  /* 0x0000001500157308 */ /* 0x000e620000001000 */
[----:B------:R-:W-:Y:S01]  /*04b0*/  FSEL R6, R6, 1, P1 ;  /* 0x3f80000006067808 */ /* 0x000fe20000800000 */
[----:B------:R-:W-:Y:S01]  /*04c0*/  @!P2 FMUL R15, R15, 16777216 ;  /* 0x4b8000000f0fa820 */ /* 0x000fe20000400000 */
[----:B--2---:R-:W-:Y:S01]  /*04d0*/  FADD R17, R5, R2 ;  /* 0x0000000205117221 */ /* 0x004fe20000000000 */
[----:B-----5:R-:W-:Y:S02]  /*04e0*/  FADD R0, R7, R0 ;  /* 0x0000000007007221 */ /* 0x020fe40000000000 */
[----:B------:R-:W-:Y:S01]  /*04f0*/  @!P3 FMUL R6, R6, 16777216 ;  /* 0x4b8000000606b820 */ /* 0x000fe20000400000 */
[----:B0-----:R-:W-:Y:S01]  /*0500*/  FMUL R20, R20, R15 ;  /* 0x0000000f14147220 */ /* 0x001fe20000400000 */
[----:B---3--:R-:W-:Y:S01]  /*0510*/  FADD R5, R17, -R22 ;  /* 0x8000001611057221 */ /* 0x008fe20000000000 */
[----:B----4-:R-:W-:Y:S01]  /*0520*/  FADD R3, R0, -R3 ;  /* 0x8000000300037221 */ /* 0x010fe20000000000 */
[----:B-1----:R-:W-:-:S02]  /*0530*/  FMUL R6, R21, R6 ;  /* 0x0000000615067220 */ /* 0x002fc40000400000 */
[----:B------:R-:W-:Y:S02]  /*0540*/  FMUL R20, R20, R5 ;  /* 0x0000000514147220 */ /* 0x000fe40000400000 */
[----:B------:R-:W-:Y:S02]  /*0550*/  FMUL R3, R6, R3 ;  /* 0x0000000306037220 */ /* 0x000fe40000400000 */
[----:B------:R-:W-:Y:S01]  /*0560*/  FFMA R20, R20, R26, R25 ;  /* 0x0000001a14147223 */ /* 0x000fe20000000019 */
[----:B------:R0:W-:Y:S01]  /*0570*/  @!P4 STG.E desc[UR4][R8.64], R17 ;  /* 0x000000110800c986 */ /* 0x0001e2000c101904 */
[----:B------:R-:W-:-:S03]  /*0580*/  FFMA R3, R3, R27, R24 ;  /* 0x0000001b03037223 */ /* 0x000fc60000000018 */
[----:B------:R0:W-:Y:S01]  /*0590*/  @!P4 STG.E desc[UR4][R10.64], R0 ;  /* 0x000000000a00c986 */ /* 0x0001e2000c101904 */
[----:B------:R-:W-:Y:S01]  /*05a0*/  FADD R3, R20, R3 ;  /* 0x0000000314037221 */ /* 0x000fe20000000000 */
[----:B0-----:R-:W-:Y:S06]  /*05b0*/  @P4 EXIT ;  /* 0x000000000000494d */ /* 0x001fec0003800000 */
[----:B------:R-:W-:Y:S01]  /*05c0*/  STG.E desc[UR4][R12.64], R3 ;  /* 0x000000030c007986 */ /* 0x000fe2000c101904 */
[----:B------:R-:W-:Y:S05]  /*05d0*/  EXIT ;  /* 0x000000000000794d */ /* 0x000fea0003800000 */
.L_x_0:
[----:B------:R-:W-:-:S00]  /*05e0*/  BRA `(.L_x_0) ;  /* 0xfffffffc00fc7947 */ /* 0x000fc0000383ffff */
[----:B------:R-:W-:-:S00]  /*05f0*/  NOP ;  /* 0x0000000000007918 */ /* 0x000fc00000000000 */
        /* <DEDUP_REMOVED lines=8> */
.L_x_1:


//--------------------- .nv.global.init           --------------------------
	.section	.nv.global.init,"aw",@progbits
.nv.global.init:
	.type		_$_str,@object
	.size		_$_str,(_$_str_$_2 - _$_str)
_$_str:
        /*0000*/ 	.byte	0x5f, 0x5f, 0x43, 0x55, 0x44, 0x41, 0x5f, 0x46, 0x54, 0x5a, 0x00
	.type		_$_str_$_2,@object
	.size		_$_str_$_2,(.L_1 - _$_str_$_2)
_$_str_$_2:
        /*000b*/ 	.byte	0x5f, 0x5f, 0x43, 0x55, 0x44, 0x41, 0x5f, 0x50, 0x52, 0x45, 0x43, 0x5f, 0x53, 0x51, 0x52, 0x54
        /*001b*/ 	.byte	0x00
.L_1:


//--------------------- .nv.constant0.triton_poi_fused__native_batch_norm_legit_no_training_add_convolution_1 --------------------------
	.section	.nv.constant0.triton_poi_fused__native_batch_norm_legit_no_training_add_convolution_1,"a",@progbits
	.sectionflags	@""
	.align	4
.nv.constant0.triton_poi_fused__native_batch_norm_legit_no_training_add_convolution_1:
	.zero		636
